//
// Generated by NVIDIA NVVM Compiler
//
// Compiler Build ID: CL-36424714
// Cuda compilation tools, release 13.0, V13.0.88
// Based on NVVM 20.0.0
//

.version 9.0
.target sm_100
.address_size 64

	// .globl	_Z8multiplyPiS_S_

.visible .entry _Z8multiplyPiS_S_(
	.param .u64 .ptr .align 1 _Z8multiplyPiS_S__param_0,
	.param .u64 .ptr .align 1 _Z8multiplyPiS_S__param_1,
	.param .u64 .ptr .align 1 _Z8multiplyPiS_S__param_2
)
{
	.reg .b32 	%r<4>;
	.reg .b64 	%rd<7>;

	ld.param.u64 	%rd1, [_Z8multiplyPiS_S__param_0];
	ld.param.u64 	%rd2, [_Z8multiplyPiS_S__param_1];
	ld.param.u64 	%rd3, [_Z8multiplyPiS_S__param_2];
	cvta.to.global.u64 	%rd4, %rd3;
	cvta.to.global.u64 	%rd5, %rd2;
	cvta.to.global.u64 	%rd6, %rd1;
	ld.global.u32 	%r1, [%rd6];
	ld.global.u32 	%r2, [%rd5];
	mul.lo.s32 	%r3, %r2, %r1;
	st.global.u32 	[%rd4], %r3;
	ret;

}


// ===== COMPILED SASS (sm_100) =====

	.target	sm_100

	.elftype	@"ET_EXEC"


//--------------------- .note.nv.tkinfo           --------------------------
	.section	.note.nv.tkinfo,"",@"SHT_NOTE"
	.sectionflags	@"SHF_NOTE_NV_TKINFO"
	.tkinfo
        /*0018*/ 	.word	0x00000002
        /*0030*/ 	.string	""
        /*0030*/ 	.string	"ptxas"
        /*0030*/ 	.string	"Cuda compilation tools, release 13.0, V13.0.88"
        /*0030*/ 	.string	"Build cuda_13.0.r13.0/compiler.36424714_0"
        /*0030*/ 	.string	"-arch sm_100 -m 64 "



//--------------------- .note.nv.cuinfo           --------------------------
	.section	.note.nv.cuinfo,"",@"SHT_NOTE"
	.sectionflags	@"SHF_NOTE_NV_CUINFO"
        /*0018*/ 	.short	0x0002
        /*001a*/ 	.short	0x0064
        /*001c*/ 	.short	0x0082
	.zero		2


//--------------------- .nv.info                  --------------------------
	.section	.nv.info,"",@"SHT_CUDA_INFO"
	.align	4


	//----- nvinfo : EIATTR_REGCOUNT
	.align		4
        /*0000*/ 	.byte	0x04, 0x2f
        /*0002*/ 	.short	(.L_1 - .L_0)
	.align		4
.L_0:
        /*0004*/ 	.word	index@(_Z8multiplyPiS_S_)
        /*0008*/ 	.word	0x0000000c


	//----- nvinfo : EIATTR_FRAME_SIZE
	.align		4
.L_1:
        /*000c*/ 	.byte	0x04, 0x11
        /*000e*/ 	.short	(.L_3 - .L_2)
	.align		4
.L_2:
        /*0010*/ 	.word	index@(_Z8multiplyPiS_S_)
        /*0014*/ 	.word	0x00000000


	//----- nvinfo : EIATTR_MIN_STACK_SIZE
	.align		4
.L_3:
        /*0018*/ 	.byte	0x04, 0x12
        /*001a*/ 	.short	(.L_5 - .L_4)
	.align		4
.L_4:
        /*001c*/ 	.word	index@(_Z8multiplyPiS_S_)
        /*0020*/ 	.word	0x00000000
.L_5:


//--------------------- .nv.compat                --------------------------
	.section	.nv.compat,"",@"SHT_CUDA_COMPAT_INFO"
	.align	4
        /*0000*/ 	.byte	0x02, 0x09, 0x00, 0x00, 0x02, 0x02, 0x01, 0x00, 0x02, 0x05, 0x05, 0x00, 0x03, 0x07, 0x01, 0x01
        /*0010*/ 	.byte	0x02, 0x03, 0x00, 0x00, 0x02, 0x06, 0x01, 0x00, 0x04, 0x0b, 0x08, 0x00, 0x09, 0x00, 0x00, 0x00
        /*0020*/ 	.byte	0x00, 0x00, 0x00, 0x00


//--------------------- .nv.info._Z8multiplyPiS_S_ --------------------------
	.section	.nv.info._Z8multiplyPiS_S_,"",@"SHT_CUDA_INFO"
	.sectionflags	@""
	.align	4


	//----- nvinfo : EIATTR_CUDA_API_VERSION
	.align		4
        /*0000*/ 	.byte	0x04, 0x37
        /*0002*/ 	.short	(.L_7 - .L_6)
.L_6:
        /*0004*/ 	.word	0x00000082


	//----- nvinfo : EIATTR_KPARAM_INFO
	.align		4
.L_7:
        /*0008*/ 	.byte	0x04, 0x17
        /*000a*/ 	.short	(.L_9 - .L_8)
.L_8:
        /*000c*/ 	.word	0x00000000
        /*0010*/ 	.short	0x0002
        /*0012*/ 	.short	0x0010
        /*0014*/ 	.byte	0x00, 0xf5, 0x21, 0x00


	//----- nvinfo : EIATTR_KPARAM_INFO
	.align		4
.L_9:
        /*0018*/ 	.byte	0x04, 0x17
        /*001a*/ 	.short	(.L_11 - .L_10)
.L_10:
        /*001c*/ 	.word	0x00000000
        /*0020*/ 	.short	0x0001
        /*0022*/ 	.short	0x0008
        /*0024*/ 	.byte	0x00, 0xf5, 0x21, 0x00


	//----- nvinfo : EIATTR_KPARAM_INFO
	.align		4
.L_11:
        /*0028*/ 	.byte	0x04, 0x17
        /*002a*/ 	.short	(.L_13 - .L_12)
.L_12:
        /*002c*/ 	.word	0x00000000
        /*0030*/ 	.short	0x0000
        /*0032*/ 	.short	0x0000
        /*0034*/ 	.byte	0x00, 0xf5, 0x21, 0x00


	//----- nvinfo : EIATTR_SPARSE_MMA_MASK
	.align		4
.L_13:
        /*0038*/ 	.byte	0x03, 0x50
        /*003a*/ 	.short	0x0000


	//----- nvinfo : EIATTR_MAXREG_COUNT
	.align		4
        /*003c*/ 	.byte	0x03, 0x1b
        /*003e*/ 	.short	0x00ff


	//----- nvinfo : EIATTR_MERCURY_ISA_VERSION
	.align		4
        /*0040*/ 	.byte	0x03, 0x5f
        /*0042*/ 	.short	0x0101


	//----- nvinfo : EIATTR_VRC_CTA_INIT_COUNT
	.align		4
        /*0044*/ 	.byte	0x02, 0x4a
	.zero		1
	.zero		1


	//----- nvinfo : EIATTR_EXIT_INSTR_OFFSETS
	.align		4
        /*0048*/ 	.byte	0x04, 0x1c
        /*004a*/ 	.short	(.L_15 - .L_14)


	//   ....[0]....
.L_14:
        /*004c*/ 	.word	0x00000090


	//----- nvinfo : EIATTR_CBANK_PARAM_SIZE
	.align		4
.L_15:
        /*0050*/ 	.byte	0x03, 0x19
        /*0052*/ 	.short	0x0018


	//----- nvinfo : EIATTR_PARAM_CBANK
	.align		4
        /*0054*/ 	.byte	0x04, 0x0a
        /*0056*/ 	.short	(.L_17 - .L_16)
	.align		4
.L_16:
        /*0058*/ 	.word	index@(.nv.constant0._Z8multiplyPiS_S_)
        /*005c*/ 	.short	0x0380
        /*005e*/ 	.short	0x0018


	//----- nvinfo : EIATTR_SW_WAR
	.align		4
.L_17:
        /*0060*/ 	.byte	0x04, 0x36
        /*0062*/ 	.short	(.L_19 - .L_18)
.L_18:
        /*0064*/ 	.word	0x00000008
.L_19:


//--------------------- .nv.callgraph             --------------------------
	.section	.nv.callgraph,"",@"SHT_CUDA_CALLGRAPH"
	.align	4
	.sectionentsize	8
	.align		4
        /*0000*/ 	.word	0x00000000
	.align		4
        /*0004*/ 	.word	0xffffffff
	.align		4
        /*0008*/ 	.word	0x00000000
	.align		4
        /*000c*/ 	.word	0xfffffffe
	.align		4
        /*0010*/ 	.word	0x00000000
	.align		4
        /*0014*/ 	.word	0xfffffffd
	.align		4
        /*0018*/ 	.word	0x00000000
	.align		4
        /*001c*/ 	.word	0xfffffffc


//--------------------- .text._Z8multiplyPiS_S_   --------------------------
	.section	.text._Z8multiplyPiS_S_,"ax",@progbits
	.align	128
        .global         _Z8multiplyPiS_S_
        .type           _Z8multiplyPiS_S_,@function
        .size           _Z8multiplyPiS_S_,(.L_x_1 - _Z8multiplyPiS_S_)
        .other          _Z8multiplyPiS_S_,@"STO_CUDA_ENTRY STV_DEFAULT"
_Z8multiplyPiS_S_:
.text._Z8multiplyPiS_S_:
[----:B------:R-:W-:Y:S08]  /*0000*/  LDC R1, c[0x0][0x37c] ;  /* 0x0000df00ff017b82 */ /* 0x000ff00000000800 */
[----:B------:R-:W0:Y:S01]  /*0010*/  LDC.64 R2, c[0x0][0x380] ;  /* 0x0000e000ff027b82 */ /* 0x000e220000000a00 */
[----:B------:R-:W0:Y:S07]  /*0020*/  LDCU.64 UR4, c[0x0][0x358] ;  /* 0x00006b00ff0477ac */ /* 0x000e2e0008000a00 */
[----:B------:R-:W1:Y:S01]  /*0030*/  LDC.64 R4, c[0x0][0x388] ;  /* 0x0000e200ff047b82 */ /* 0x000e620000000a00 */
[----:B0-----:R-:W2:Y:S04]  /*0040*/  LDG.E R2, desc[UR4][R2.64] ;  /* 0x0000000402027981 */ /* 0x001ea8000c1e1900 */
[----:B-1----:R-:W2:Y:S03]  /*0050*/  LDG.E R5, desc[UR4][R4.64] ;  /* 0x0000000404057981 */ /* 0x002ea6000c1e1900 */
[----:B------:R-:W0:Y:S01]  /*0060*/  LDC.64 R6, c[0x0][0x390] ;  /* 0x0000e400ff067b82 */ /* 0x000e220000000a00 */
[----:B--2---:R-:W-:-:S05]  /*0070*/  IMAD R9, R2, R5, RZ ;  /* 0x0000000502097224 */ /* 0x004fca00078e02ff */
[----:B0-----:R-:W-:Y:S01]  /*0080*/  STG.E desc[UR4][R6.64], R9 ;  /* 0x0000000906007986 */ /* 0x001fe2000c101904 */
[----:B------:R-:W-:Y:S05]  /*0090*/  EXIT ;  /* 0x000000000000794d */ /* 0x000fea0003800000 */
.L_x_0:
[----:B------:R-:W-:-:S00]  /*00a0*/  BRA `(.L_x_0) ;  /* 0xfffffffc00fc7947 */ /* 0x000fc0000383ffff */
[----:B------:R-:W-:-:S00]  /*00b0*/  NOP ;  /* 0x0000000000007918 */ /* 0x000fc00000000000 */
        /* <DEDUP_REMOVED lines=12> */
.L_x_1:


//--------------------- .nv.shared.reserved.0     --------------------------
	.section	.nv.shared.reserved.0,"aw",@nobits
	.weak		__nv_reservedSMEM_offset_0_alias
	.size		__nv_reservedSMEM_offset_0_alias, 0, 64
	.other		__nv_reservedSMEM_offset_0_alias,@"STO_CUDA_RESERVED_SHARED STV_DEFAULT"
__nv_reservedSMEM_offset_0_alias:
	.zero		0
	.zero		64


//--------------------- .nv.constant0._Z8multiplyPiS_S_ --------------------------
	.section	.nv.constant0._Z8multiplyPiS_S_,"a",@progbits
	.sectionflags	@""
	.align	4
.nv.constant0._Z8multiplyPiS_S_:
	.zero		920


//--------------------- SYMBOLS --------------------------

	.type		.nv.reservedSmem.offset0,@object
	.size		.nv.reservedSmem.offset0,0x4
